	.headerflags	@"EF_CUDA_TEXMODE_UNIFIED EF_CUDA_64BIT_ADDRESS EF_CUDA_ACCELERATORS EF_CUDA_SM90 EF_CUDA_VIRTUAL_SM(EF_CUDA_SM90)"
	.elftype	@"ET_EXEC"


//--------------------- .nv.info                  --------------------------
	.section	.nv.info,"",@"SHT_CUDA_INFO"
	.align	4


	//----- nvinfo : EIATTR_REGCOUNT
	.align		4
        /*0000*/ 	.byte	0x04, 0x2f
        /*0002*/ 	.short	(.L_1 - .L_0)
	.align		4
.L_0:
        /*0004*/ 	.word	index@(triton_poi_fused_convolution_max_pool2d_with_indices_relu_10)
        /*0008*/ 	.word	0x0000000c


	//----- nvinfo : EIATTR_MIN_STACK_SIZE
	.align		4
.L_1:
        /*000c*/ 	.byte	0x04, 0x12
        /*000e*/ 	.short	(.L_3 - .L_2)
	.align		4
.L_2:
        /*0010*/ 	.word	index@(triton_poi_fused_convolution_max_pool2d_with_indices_relu_10)
        /*0014*/ 	.word	0x00000000


	//----- nvinfo : EIATTR_FRAME_SIZE
	.align		4
.L_3:
        /*0018*/ 	.byte	0x04, 0x11
        /*001a*/ 	.short	(.L_5 - .L_4)
	.align		4
.L_4:
        /*001c*/ 	.word	index@(triton_poi_fused_convolution_max_pool2d_with_indices_relu_10)
        /*0020*/ 	.word	0x00000000


	//----- nvinfo : EIATTR_MIN_STACK_SIZE
	.align		4
.L_5:
        /*0024*/ 	.byte	0x04, 0x12
        /*0026*/ 	.short	(.L_7 - .L_6)
	.align		4
.L_6:
        /*0028*/ 	.word	index@(triton_poi_fused_convolution_max_pool2d_with_indices_relu_10)
        /*002c*/ 	.word	0x00000000
.L_7:


//--------------------- .nv.info.triton_poi_fused_convolution_max_pool2d_with_indices_relu_10 --------------------------
	.section	.nv.info.triton_poi_fused_convolution_max_pool2d_with_indices_relu_10,"",@"SHT_CUDA_INFO"
	.sectionflags	@""
	.align	4


	//----- nvinfo : EIATTR_CUDA_API_VERSION
	.align		4
        /*0000*/ 	.byte	0x04, 0x37
        /*0002*/ 	.short	(.L_9 - .L_8)
.L_8:
        /*0004*/ 	.word	0x0000007c


	//----- nvinfo : EIATTR_KPARAM_INFO
	.align		4
.L_9:
        /*0008*/ 	.byte	0x04, 0x17
        /*000a*/ 	.short	(.L_11 - .L_10)
.L_10:
        /*000c*/ 	.word	0x00000000
        /*0010*/ 	.short	0x0002
        /*0012*/ 	.short	0x0010
        /*0014*/ 	.byte	0x00, 0xf0, 0x11, 0x00


	//----- nvinfo : EIATTR_KPARAM_INFO
	.align		4
.L_11:
        /*0018*/ 	.byte	0x04, 0x17
        /*001a*/ 	.short	(.L_13 - .L_12)
.L_12:
        /*001c*/ 	.word	0x00000000
        /*0020*/ 	.short	0x0001
        /*0022*/ 	.short	0x0008
        /*0024*/ 	.byte	0x00, 0xf4, 0x21, 0x00


	//----- nvinfo : EIATTR_KPARAM_INFO
	.align		4
.L_13:
        /*0028*/ 	.byte	0x04, 0x17
        /*002a*/ 	.short	(.L_15 - .L_14)
.L_14:
        /*002c*/ 	.word	0x00000000
        /*0030*/ 	.short	0x0000
        /*0032*/ 	.short	0x0000
        /*0034*/ 	.byte	0x00, 0xf4, 0x21, 0x00


	//----- nvinfo : EIATTR_SPARSE_MMA_MASK
	.align		4
.L_15:
        /*0038*/ 	.byte	0x03, 0x50
        /*003a*/ 	.short	0x0000


	//----- nvinfo : EIATTR_MAXREG_COUNT
	.align		4
        /*003c*/ 	.byte	0x03, 0x1b
        /*003e*/ 	.short	0x00ff


	//----- nvinfo : EIATTR_EXIT_INSTR_OFFSETS
	.align		4
        /*0040*/ 	.byte	0x04, 0x1c
        /*0042*/ 	.short	(.L_17 - .L_16)


	//   ....[0]....
.L_16:
        /*0044*/ 	.word	0x00000190


	//----- nvinfo : EIATTR_REQNTID
	.align		4
.L_17:
        /*0048*/ 	.byte	0x04, 0x10
        /*004a*/ 	.short	(.L_19 - .L_18)
.L_18:
        /*004c*/ 	.word	0x00000100
        /*0050*/ 	.word	0x00000001
        /*0054*/ 	.word	0x00000001


	//----- nvinfo : EIATTR_CBANK_PARAM_SIZE
	.align		4
.L_19:
        /*0058*/ 	.byte	0x03, 0x19
        /*005a*/ 	.short	0x0014


	//----- nvinfo : EIATTR_PARAM_CBANK
	.align		4
        /*005c*/ 	.byte	0x04, 0x0a
        /*005e*/ 	.short	(.L_21 - .L_20)
	.align		4
.L_20:
        /*0060*/ 	.word	index@(.nv.constant0.triton_poi_fused_convolution_max_pool2d_with_indices_relu_10)
        /*0064*/ 	.short	0x0210
        /*0066*/ 	.short	0x0014


	//----- nvinfo : EIATTR_SW_WAR
	.align		4
.L_21:
        /*0068*/ 	.byte	0x04, 0x36
        /*006a*/ 	.short	(.L_23 - .L_22)
.L_22:
        /*006c*/ 	.word	0x00000008
.L_23:


//--------------------- .nv.callgraph             --------------------------
	.section	.nv.callgraph,"",@"SHT_CUDA_CALLGRAPH"
	.align	4
	.sectionentsize	8
	.align		4
        /*0000*/ 	.word	0x00000000
	.align		4
        /*0004*/ 	.word	0xffffffff
	.align		4
        /*0008*/ 	.word	0x00000000
	.align		4
        /*000c*/ 	.word	0xfffffffe
	.align		4
        /*0010*/ 	.word	0x00000000
	.align		4
        /*0014*/ 	.word	0xfffffffd
	.align		4
        /*0018*/ 	.word	0x00000000
	.align		4
        /*001c*/ 	.word	0xfffffffc


//--------------------- .text.triton_poi_fused_convolution_max_pool2d_with_indices_relu_10 --------------------------
	.section	.text.triton_poi_fused_convolution_max_pool2d_with_indices_relu_10,"ax",@progbits
	.align	128
        .global         triton_poi_fused_convolution_max_pool2d_with_indices_relu_10
        .type           triton_poi_fused_convolution_max_pool2d_with_indices_relu_10,@function
        .size           triton_poi_fused_convolution_max_pool2d_with_indices_relu_10,(.L_x_1 - triton_poi_fused_convolution_max_pool2d_with_indices_relu_10)
        .other          triton_poi_fused_convolution_max_pool2d_with_indices_relu_10,@"STO_CUDA_ENTRY STV_DEFAULT"
triton_poi_fused_convolution_max_pool2d_with_indices_relu_10:
.text.triton_poi_fused_convolution_max_pool2d_with_indices_relu_10:
[----:B------:R-:W-:Y:S01]  /*0000*/  LDC R1, c[0x0][0x28] ;  /* 0x00000a00ff017b82 */ /* 0x000fe20000000800 */
[----:B------:R-:W1:Y:S07]  /*0010*/  S2R R0, SR_TID.X ;  /* 0x0000000000007919 */ /* 0x000e6e0000002100 */
[----:B------:R-:W2:Y:S01]  /*0020*/  LDC.64 R4, c[0x0][0x218] ;  /* 0x00008600ff047b82 */ /* 0x000ea20000000a00 */
[----:B------:R-:W-:Y:S01]  /*0030*/  ULDC.64 UR4, c[0x0][0x208] ;  /* 0x0000820000047ab9 */ /* 0x000fe20000000a00 */
[----:B------:R-:W3:Y:S06]  /*0040*/  S2R R7, SR_CTAID.X ;  /* 0x0000000000077919 */ /* 0x000eec0000002500 */
[----:B------:R-:W4:Y:S01]  /*0050*/  LDC.64 R2, c[0x0][0x210] ;  /* 0x00008400ff027b82 */ /* 0x000f220000000a00 */
[----:B-1----:R-:W-:Y:S01]  /*0060*/  IMAD.SHL.U32 R0, R0, 0x2, RZ ;  /* 0x0000000200007824 */ /* 0x002fe200078e00ff */
[----:B---3--:R-:W-:-:S04]  /*0070*/  SHF.R.S32.HI R6, RZ, 0x16, R7 ;  /* 0x00000016ff067819 */ /* 0x008fc80000011407 */
[----:B------:R-:W-:-:S05]  /*0080*/  LOP3.LUT R0, R0, 0x1fe, RZ, 0xc0, !PT ;  /* 0x000001fe00007812 */ /* 0x000fca00078ec0ff */
[----:B------:R-:W-:Y:S01]  /*0090*/  IMAD R7, R7, 0x200, R0 ;  /* 0x0000020007077824 */ /* 0x000fe200078e0200 */
[----:B------:R-:W-:-:S03]  /*00a0*/  SGXT R0, R6, 0x1 ;  /* 0x000000010600781a */ /* 0x000fc60000000200 */
[----:B----4-:R-:W-:Y:S01]  /*00b0*/  IMAD.WIDE R2, R7, 0x4, R2 ;  /* 0x0000000407027825 */ /* 0x010fe200078e0202 */
[----:B------:R-:W-:-:S04]  /*00c0*/  LEA.HI R0, R0, R7, RZ, 0x8 ;  /* 0x0000000700007211 */ /* 0x000fc800078f40ff */
[----:B------:R-:W-:-:S05]  /*00d0*/  LOP3.LUT R0, R0, 0xffffff00, RZ, 0xc0, !PT ;  /* 0xffffff0000007812 */ /* 0x000fca00078ec0ff */
[----:B------:R-:W-:Y:S02]  /*00e0*/  IMAD.IADD R9, R7, 0x1, -R0 ;  /* 0x0000000107097824 */ /* 0x000fe400078e0a00 */
[----:B------:R-:W3:Y:S02]  /*00f0*/  LDG.E.64 R6, desc[UR4][R2.64] ;  /* 0x0000000402067981 */ /* 0x000ee4000c1e1b00 */
[----:B--2---:R-:W-:-:S06]  /*0100*/  IMAD.WIDE R4, R9, 0x4, R4 ;  /* 0x0000000409047825 */ /* 0x004fcc00078e0204 */
[----:B------:R-:W3:Y:S02]  /*0110*/  LDG.E.EL.64 R4, desc[UR4][R4.64] ;  /* 0x0000000404047981 */ /* 0x000ee4000c2e1b00 */
[C---:B---3--:R-:W-:Y:S01]  /*0120*/  FSETP.GEU.AND P0, PT, R6.reuse, -R4, PT ;  /* 0x800000040600720b */ /* 0x048fe20003f0e000 */
[----:B------:R-:W-:Y:S01]  /*0130*/  FADD R6, R6, R4 ;  /* 0x0000000406067221 */ /* 0x000fe20000000000 */
[C---:B------:R-:W-:Y:S01]  /*0140*/  FADD R0, R7.reuse, R5 ;  /* 0x0000000507007221 */ /* 0x040fe20000000000 */
[----:B------:R-:W-:-:S03]  /*0150*/  FSETP.GEU.AND P1, PT, R7, -R5, PT ;  /* 0x800000050700720b */ /* 0x000fc60003f2e000 */
[----:B------:R-:W-:Y:S02]  /*0160*/  FSEL R6, R6, RZ, P0 ;  /* 0x000000ff06067208 */ /* 0x000fe40000000000 */
[----:B------:R-:W-:-:S05]  /*0170*/  FSEL R7, R0, RZ, P1 ;  /* 0x000000ff00077208 */ /* 0x000fca0000800000 */
[----:B------:R-:W-:Y:S01]  /*0180*/  STG.E.64 desc[UR4][R2.64], R6 ;  /* 0x0000000602007986 */ /* 0x000fe2000c101b04 */
[----:B------:R-:W-:Y:S05]  /*0190*/  EXIT ;  /* 0x000000000000794d */ /* 0x000fea0003800000 */
.L_x_0:
[----:B------:R-:W-:-:S00]  /*01a0*/  BRA `(.L_x_0) ;  /* 0xfffffffc00fc7947 */ /* 0x000fc0000383ffff */
[----:B------:R-:W-:-:S00]  /*01b0*/  NOP ;  /* 0x0000000000007918 */ /* 0x000fc00000000000 */
        /* <DEDUP_REMOVED lines=12> */
.L_x_1:


//--------------------- .nv.constant0.triton_poi_fused_convolution_max_pool2d_with_indices_relu_10 --------------------------
	.section	.nv.constant0.triton_poi_fused_convolution_max_pool2d_with_indices_relu_10,"a",@progbits
	.sectionflags	@""
	.align	4
.nv.constant0.triton_poi_fused_convolution_max_pool2d_with_indices_relu_10:
	.zero		548
